//
// Generated by NVIDIA NVVM Compiler
//
// Compiler Build ID: CL-36424714
// Cuda compilation tools, release 13.0, V13.0.88
// Based on NVVM 20.0.0
//

.version 9.0
.target sm_100
.address_size 64

	// .globl	_Z13matvec_kerneliPdS_S_

.visible .entry _Z13matvec_kerneliPdS_S_(
	.param .u32 _Z13matvec_kerneliPdS_S__param_0,
	.param .u64 .ptr .align 1 _Z13matvec_kerneliPdS_S__param_1,
	.param .u64 .ptr .align 1 _Z13matvec_kerneliPdS_S__param_2,
	.param .u64 .ptr .align 1 _Z13matvec_kerneliPdS_S__param_3
)
{
	.reg .pred 	%p<11>;
	.reg .b32 	%r<39>;
	.reg .b64 	%rd<73>;
	.reg .b64 	%fd<112>;

	ld.param.u32 	%r22, [_Z13matvec_kerneliPdS_S__param_0];
	ld.param.u64 	%rd23, [_Z13matvec_kerneliPdS_S__param_1];
	ld.param.u64 	%rd24, [_Z13matvec_kerneliPdS_S__param_2];
	cvta.to.global.u64 	%rd1, %rd24;
	cvta.to.global.u64 	%rd2, %rd23;
	mov.u32 	%r23, %ntid.x;
	mov.u32 	%r24, %ctaid.x;
	mov.u32 	%r25, %tid.x;
	mad.lo.s32 	%r1, %r23, %r24, %r25;
	setp.ge.s32 	%p1, %r1, %r22;
	@%p1 bra 	$L__BB0_15;
	setp.lt.s32 	%p2, %r22, 1;
	mov.f64 	%fd111, 0d0000000000000000;
	@%p2 bra 	$L__BB0_14;
	add.s32 	%r27, %r22, -1;
	and.b32  	%r2, %r22, 15;
	setp.lt.u32 	%p3, %r27, 15;
	mov.b32 	%r35, 0;
	mov.f64 	%fd111, 0d0000000000000000;
	@%p3 bra 	$L__BB0_5;
	and.b32  	%r35, %r22, 2147483632;
	neg.s32 	%r33, %r35;
	mul.wide.u32 	%rd3, %r22, 120;
	mul.wide.u32 	%rd4, %r22, 112;
	mul.wide.u32 	%rd5, %r22, 104;
	mul.wide.u32 	%rd6, %r22, 96;
	mul.wide.u32 	%rd7, %r22, 88;
	mul.wide.u32 	%rd8, %r22, 80;
	mul.wide.u32 	%rd9, %r22, 72;
	mul.wide.u32 	%rd10, %r22, 64;
	mul.wide.u32 	%rd11, %r22, 56;
	mul.wide.u32 	%rd12, %r22, 48;
	mul.wide.u32 	%rd13, %r22, 40;
	mul.wide.u32 	%rd14, %r22, 32;
	mul.wide.u32 	%rd15, %r22, 24;
	add.s64 	%rd71, %rd1, 64;
	mov.f64 	%fd111, 0d0000000000000000;
	shl.b32 	%r29, %r22, 4;
	mov.u32 	%r32, %r1;
$L__BB0_4:
	.pragma "nounroll";
	mul.wide.s32 	%rd25, %r32, 8;
	add.s64 	%rd26, %rd2, %rd25;
	ld.global.f64 	%fd18, [%rd26];
	ld.global.f64 	%fd19, [%rd71+-64];
	fma.rn.f64 	%fd20, %fd18, %fd19, %fd111;
	mul.wide.u32 	%rd27, %r22, 8;
	add.s64 	%rd28, %rd26, %rd27;
	ld.global.f64 	%fd21, [%rd28];
	ld.global.f64 	%fd22, [%rd71+-56];
	fma.rn.f64 	%fd23, %fd21, %fd22, %fd20;
	mul.wide.u32 	%rd29, %r22, 16;
	add.s64 	%rd30, %rd26, %rd29;
	ld.global.f64 	%fd24, [%rd30];
	ld.global.f64 	%fd25, [%rd71+-48];
	fma.rn.f64 	%fd26, %fd24, %fd25, %fd23;
	add.s64 	%rd31, %rd26, %rd15;
	ld.global.f64 	%fd27, [%rd31];
	ld.global.f64 	%fd28, [%rd71+-40];
	fma.rn.f64 	%fd29, %fd27, %fd28, %fd26;
	add.s64 	%rd32, %rd26, %rd14;
	ld.global.f64 	%fd30, [%rd32];
	ld.global.f64 	%fd31, [%rd71+-32];
	fma.rn.f64 	%fd32, %fd30, %fd31, %fd29;
	add.s64 	%rd33, %rd26, %rd13;
	ld.global.f64 	%fd33, [%rd33];
	ld.global.f64 	%fd34, [%rd71+-24];
	fma.rn.f64 	%fd35, %fd33, %fd34, %fd32;
	add.s64 	%rd34, %rd26, %rd12;
	ld.global.f64 	%fd36, [%rd34];
	ld.global.f64 	%fd37, [%rd71+-16];
	fma.rn.f64 	%fd38, %fd36, %fd37, %fd35;
	add.s64 	%rd35, %rd26, %rd11;
	ld.global.f64 	%fd39, [%rd35];
	ld.global.f64 	%fd40, [%rd71+-8];
	fma.rn.f64 	%fd41, %fd39, %fd40, %fd38;
	add.s64 	%rd36, %rd26, %rd10;
	ld.global.f64 	%fd42, [%rd36];
	ld.global.f64 	%fd43, [%rd71];
	fma.rn.f64 	%fd44, %fd42, %fd43, %fd41;
	add.s64 	%rd37, %rd26, %rd9;
	ld.global.f64 	%fd45, [%rd37];
	ld.global.f64 	%fd46, [%rd71+8];
	fma.rn.f64 	%fd47, %fd45, %fd46, %fd44;
	add.s64 	%rd38, %rd26, %rd8;
	ld.global.f64 	%fd48, [%rd38];
	ld.global.f64 	%fd49, [%rd71+16];
	fma.rn.f64 	%fd50, %fd48, %fd49, %fd47;
	add.s64 	%rd39, %rd26, %rd7;
	ld.global.f64 	%fd51, [%rd39];
	ld.global.f64 	%fd52, [%rd71+24];
	fma.rn.f64 	%fd53, %fd51, %fd52, %fd50;
	add.s64 	%rd40, %rd26, %rd6;
	ld.global.f64 	%fd54, [%rd40];
	ld.global.f64 	%fd55, [%rd71+32];
	fma.rn.f64 	%fd56, %fd54, %fd55, %fd53;
	add.s64 	%rd41, %rd26, %rd5;
	ld.global.f64 	%fd57, [%rd41];
	ld.global.f64 	%fd58, [%rd71+40];
	fma.rn.f64 	%fd59, %fd57, %fd58, %fd56;
	add.s64 	%rd42, %rd26, %rd4;
	ld.global.f64 	%fd60, [%rd42];
	ld.global.f64 	%fd61, [%rd71+48];
	fma.rn.f64 	%fd62, %fd60, %fd61, %fd59;
	add.s64 	%rd43, %rd26, %rd3;
	ld.global.f64 	%fd63, [%rd43];
	ld.global.f64 	%fd64, [%rd71+56];
	fma.rn.f64 	%fd111, %fd63, %fd64, %fd62;
	add.s32 	%r33, %r33, 16;
	add.s32 	%r32, %r32, %r29;
	add.s64 	%rd71, %rd71, 128;
	setp.ne.s32 	%p4, %r33, 0;
	@%p4 bra 	$L__BB0_4;
$L__BB0_5:
	setp.eq.s32 	%p5, %r2, 0;
	@%p5 bra 	$L__BB0_14;
	and.b32  	%r10, %r22, 7;
	setp.lt.u32 	%p6, %r2, 8;
	@%p6 bra 	$L__BB0_8;
	mad.lo.s32 	%r30, %r35, %r22, %r1;
	mul.wide.s32 	%rd44, %r30, 8;
	add.s64 	%rd45, %rd2, %rd44;
	ld.global.f64 	%fd66, [%rd45];
	mul.wide.u32 	%rd46, %r35, 8;
	add.s64 	%rd47, %rd1, %rd46;
	ld.global.f64 	%fd67, [%rd47];
	fma.rn.f64 	%fd68, %fd66, %fd67, %fd111;
	mul.wide.u32 	%rd48, %r22, 8;
	add.s64 	%rd49, %rd45, %rd48;
	ld.global.f64 	%fd69, [%rd49];
	ld.global.f64 	%fd70, [%rd47+8];
	fma.rn.f64 	%fd71, %fd69, %fd70, %fd68;
	add.s64 	%rd50, %rd49, %rd48;
	ld.global.f64 	%fd72, [%rd50];
	ld.global.f64 	%fd73, [%rd47+16];
	fma.rn.f64 	%fd74, %fd72, %fd73, %fd71;
	add.s64 	%rd51, %rd50, %rd48;
	ld.global.f64 	%fd75, [%rd51];
	ld.global.f64 	%fd76, [%rd47+24];
	fma.rn.f64 	%fd77, %fd75, %fd76, %fd74;
	add.s64 	%rd52, %rd51, %rd48;
	ld.global.f64 	%fd78, [%rd52];
	ld.global.f64 	%fd79, [%rd47+32];
	fma.rn.f64 	%fd80, %fd78, %fd79, %fd77;
	add.s64 	%rd53, %rd52, %rd48;
	ld.global.f64 	%fd81, [%rd53];
	ld.global.f64 	%fd82, [%rd47+40];
	fma.rn.f64 	%fd83, %fd81, %fd82, %fd80;
	add.s64 	%rd54, %rd53, %rd48;
	ld.global.f64 	%fd84, [%rd54];
	ld.global.f64 	%fd85, [%rd47+48];
	fma.rn.f64 	%fd86, %fd84, %fd85, %fd83;
	add.s64 	%rd55, %rd54, %rd48;
	ld.global.f64 	%fd87, [%rd55];
	ld.global.f64 	%fd88, [%rd47+56];
	fma.rn.f64 	%fd111, %fd87, %fd88, %fd86;
	add.s32 	%r35, %r35, 8;
$L__BB0_8:
	setp.eq.s32 	%p7, %r10, 0;
	@%p7 bra 	$L__BB0_14;
	and.b32  	%r13, %r22, 3;
	setp.lt.u32 	%p8, %r10, 4;
	@%p8 bra 	$L__BB0_11;
	mad.lo.s32 	%r31, %r35, %r22, %r1;
	mul.wide.s32 	%rd56, %r31, 8;
	add.s64 	%rd57, %rd2, %rd56;
	ld.global.f64 	%fd90, [%rd57];
	mul.wide.u32 	%rd58, %r35, 8;
	add.s64 	%rd59, %rd1, %rd58;
	ld.global.f64 	%fd91, [%rd59];
	fma.rn.f64 	%fd92, %fd90, %fd91, %fd111;
	mul.wide.u32 	%rd60, %r22, 8;
	add.s64 	%rd61, %rd57, %rd60;
	ld.global.f64 	%fd93, [%rd61];
	ld.global.f64 	%fd94, [%rd59+8];
	fma.rn.f64 	%fd95, %fd93, %fd94, %fd92;
	add.s64 	%rd62, %rd61, %rd60;
	ld.global.f64 	%fd96, [%rd62];
	ld.global.f64 	%fd97, [%rd59+16];
	fma.rn.f64 	%fd98, %fd96, %fd97, %fd95;
	add.s64 	%rd63, %rd62, %rd60;
	ld.global.f64 	%fd99, [%rd63];
	ld.global.f64 	%fd100, [%rd59+24];
	fma.rn.f64 	%fd111, %fd99, %fd100, %fd98;
	add.s32 	%r35, %r35, 4;
$L__BB0_11:
	setp.eq.s32 	%p9, %r13, 0;
	@%p9 bra 	$L__BB0_14;
	mul.wide.u32 	%rd64, %r35, 8;
	add.s64 	%rd72, %rd1, %rd64;
	mad.lo.s32 	%r38, %r35, %r22, %r1;
	neg.s32 	%r37, %r13;
$L__BB0_13:
	.pragma "nounroll";
	mul.wide.s32 	%rd65, %r38, 8;
	add.s64 	%rd66, %rd2, %rd65;
	ld.global.f64 	%fd101, [%rd66];
	ld.global.f64 	%fd102, [%rd72];
	fma.rn.f64 	%fd111, %fd101, %fd102, %fd111;
	add.s64 	%rd72, %rd72, 8;
	add.s32 	%r38, %r38, %r22;
	add.s32 	%r37, %r37, 1;
	setp.ne.s32 	%p10, %r37, 0;
	@%p10 bra 	$L__BB0_13;
$L__BB0_14:
	ld.param.u64 	%rd70, [_Z13matvec_kerneliPdS_S__param_3];
	cvta.to.global.u64 	%rd67, %rd70;
	mul.wide.s32 	%rd68, %r1, 8;
	add.s64 	%rd69, %rd67, %rd68;
	st.global.f64 	[%rd69], %fd111;
$L__BB0_15:
	ret;

}


// ===== COMPILED SASS (sm_100) =====

	.target	sm_100

	.elftype	@"ET_EXEC"


//--------------------- .note.nv.tkinfo           --------------------------
	.section	.note.nv.tkinfo,"",@"SHT_NOTE"
	.sectionflags	@"SHF_NOTE_NV_TKINFO"
	.tkinfo
        /*0018*/ 	.word	0x00000002
        /*0030*/ 	.string	""
        /*0030*/ 	.string	"ptxas"
        /*0030*/ 	.string	"Cuda compilation tools, release 13.0, V13.0.88"
        /*0030*/ 	.string	"Build cuda_13.0.r13.0/compiler.36424714_0"
        /*0030*/ 	.string	"-arch sm_100 -m 64 "



//--------------------- .note.nv.cuinfo           --------------------------
	.section	.note.nv.cuinfo,"",@"SHT_NOTE"
	.sectionflags	@"SHF_NOTE_NV_CUINFO"
        /*0018*/ 	.short	0x0002
        /*001a*/ 	.short	0x0064
        /*001c*/ 	.short	0x0082
	.zero		2


//--------------------- .nv.info                  --------------------------
	.section	.nv.info,"",@"SHT_CUDA_INFO"
	.align	4


	//----- nvinfo : EIATTR_REGCOUNT
	.align		4
        /*0000*/ 	.byte	0x04, 0x2f
        /*0002*/ 	.short	(.L_1 - .L_0)
	.align		4
.L_0:
        /*0004*/ 	.word	index@(_Z13matvec_kerneliPdS_S_)
        /*0008*/ 	.word	0x00000020


	//----- nvinfo : EIATTR_FRAME_SIZE
	.align		4
.L_1:
        /*000c*/ 	.byte	0x04, 0x11
        /*000e*/ 	.short	(.L_3 - .L_2)
	.align		4
.L_2:
        /*0010*/ 	.word	index@(_Z13matvec_kerneliPdS_S_)
        /*0014*/ 	.word	0x00000000


	//----- nvinfo : EIATTR_MIN_STACK_SIZE
	.align		4
.L_3:
        /*0018*/ 	.byte	0x04, 0x12
        /*001a*/ 	.short	(.L_5 - .L_4)
	.align		4
.L_4:
        /*001c*/ 	.word	index@(_Z13matvec_kerneliPdS_S_)
        /*0020*/ 	.word	0x00000000
.L_5:


//--------------------- .nv.compat                --------------------------
	.section	.nv.compat,"",@"SHT_CUDA_COMPAT_INFO"
	.align	4
        /*0000*/ 	.byte	0x02, 0x09, 0x00, 0x00, 0x02, 0x02, 0x01, 0x00, 0x02, 0x05, 0x05, 0x00, 0x03, 0x07, 0x01, 0x01
        /*0010*/ 	.byte	0x02, 0x03, 0x00, 0x00, 0x02, 0x06, 0x01, 0x00, 0x04, 0x0b, 0x08, 0x00, 0x01, 0x00, 0x00, 0x00
        /*0020*/ 	.byte	0x00, 0x00, 0x00, 0x00


//--------------------- .nv.info._Z13matvec_kerneliPdS_S_ --------------------------
	.section	.nv.info._Z13matvec_kerneliPdS_S_,"",@"SHT_CUDA_INFO"
	.sectionflags	@""
	.align	4


	//----- nvinfo : EIATTR_CUDA_API_VERSION
	.align		4
        /*0000*/ 	.byte	0x04, 0x37
        /*0002*/ 	.short	(.L_7 - .L_6)
.L_6:
        /*0004*/ 	.word	0x00000082


	//----- nvinfo : EIATTR_KPARAM_INFO
	.align		4
.L_7:
        /*0008*/ 	.byte	0x04, 0x17
        /*000a*/ 	.short	(.L_9 - .L_8)
.L_8:
        /*000c*/ 	.word	0x00000000
        /*0010*/ 	.short	0x0003
        /*0012*/ 	.short	0x0018
        /*0014*/ 	.byte	0x00, 0xf5, 0x21, 0x00


	//----- nvinfo : EIATTR_KPARAM_INFO
	.align		4
.L_9:
        /*0018*/ 	.byte	0x04, 0x17
        /*001a*/ 	.short	(.L_11 - .L_10)
.L_10:
        /*001c*/ 	.word	0x00000000
        /*0020*/ 	.short	0x0002
        /*0022*/ 	.short	0x0010
        /*0024*/ 	.byte	0x00, 0xf5, 0x21, 0x00


	//----- nvinfo : EIATTR_KPARAM_INFO
	.align		4
.L_11:
        /*0028*/ 	.byte	0x04, 0x17
        /*002a*/ 	.short	(.L_13 - .L_12)
.L_12:
        /*002c*/ 	.word	0x00000000
        /*0030*/ 	.short	0x0001
        /*0032*/ 	.short	0x0008
        /*0034*/ 	.byte	0x00, 0xf5, 0x21, 0x00


	//----- nvinfo : EIATTR_KPARAM_INFO
	.align		4
.L_13:
        /*0038*/ 	.byte	0x04, 0x17
        /*003a*/ 	.short	(.L_15 - .L_14)
.L_14:
        /*003c*/ 	.word	0x00000000
        /*0040*/ 	.short	0x0000
        /*0042*/ 	.short	0x0000
        /*0044*/ 	.byte	0x00, 0xf0, 0x11, 0x00


	//----- nvinfo : EIATTR_SPARSE_MMA_MASK
	.align		4
.L_15:
        /*0048*/ 	.byte	0x03, 0x50
        /*004a*/ 	.short	0x0000


	//----- nvinfo : EIATTR_MAXREG_COUNT
	.align		4
        /*004c*/ 	.byte	0x03, 0x1b
        /*004e*/ 	.short	0x00ff


	//----- nvinfo : EIATTR_MERCURY_ISA_VERSION
	.align		4
        /*0050*/ 	.byte	0x03, 0x5f
        /*0052*/ 	.short	0x0101


	//----- nvinfo : EIATTR_VRC_CTA_INIT_COUNT
	.align		4
        /*0054*/ 	.byte	0x02, 0x4a
	.zero		1
	.zero		1


	//----- nvinfo : EIATTR_EXIT_INSTR_OFFSETS
	.align		4
        /*0058*/ 	.byte	0x04, 0x1c
        /*005a*/ 	.short	(.L_17 - .L_16)


	//   ....[0]....
.L_16:
        /*005c*/ 	.word	0x00000070


	//   ....[1]....
        /*0060*/ 	.word	0x00000c00


	//----- nvinfo : EIATTR_CBANK_PARAM_SIZE
	.align		4
.L_17:
        /*0064*/ 	.byte	0x03, 0x19
        /*0066*/ 	.short	0x0020


	//----- nvinfo : EIATTR_PARAM_CBANK
	.align		4
        /*0068*/ 	.byte	0x04, 0x0a
        /*006a*/ 	.short	(.L_19 - .L_18)
	.align		4
.L_18:
        /*006c*/ 	.word	index@(.nv.constant0._Z13matvec_kerneliPdS_S_)
        /*0070*/ 	.short	0x0380
        /*0072*/ 	.short	0x0020


	//----- nvinfo : EIATTR_SW_WAR
	.align		4
.L_19:
        /*0074*/ 	.byte	0x04, 0x36
        /*0076*/ 	.short	(.L_21 - .L_20)
.L_20:
        /*0078*/ 	.word	0x00000008
.L_21:


//--------------------- .nv.callgraph             --------------------------
	.section	.nv.callgraph,"",@"SHT_CUDA_CALLGRAPH"
	.align	4
	.sectionentsize	8
	.align		4
        /*0000*/ 	.word	0x00000000
	.align		4
        /*0004*/ 	.word	0xffffffff
	.align		4
        /*0008*/ 	.word	0x00000000
	.align		4
        /*000c*/ 	.word	0xfffffffe
	.align		4
        /*0010*/ 	.word	0x00000000
	.align		4
        /*0014*/ 	.word	0xfffffffd
	.align		4
        /*0018*/ 	.word	0x00000000
	.align		4
        /*001c*/ 	.word	0xfffffffc


//--------------------- .text._Z13matvec_kerneliPdS_S_ --------------------------
	.section	.text._Z13matvec_kerneliPdS_S_,"ax",@progbits
	.align	128
        .global         _Z13matvec_kerneliPdS_S_
        .type           _Z13matvec_kerneliPdS_S_,@function
        .size           _Z13matvec_kerneliPdS_S_,(.L_x_7 - _Z13matvec_kerneliPdS_S_)
        .other          _Z13matvec_kerneliPdS_S_,@"STO_CUDA_ENTRY STV_DEFAULT"
_Z13matvec_kerneliPdS_S_:
.text._Z13matvec_kerneliPdS_S_:
[----:B------:R-:W-:Y:S01]  /*0000*/  LDC R1, c[0x0][0x37c] ;  /* 0x0000df00ff017b82 */ /* 0x000fe20000000800 */
[----:B------:R-:W0:Y:S07]  /*0010*/  S2R R3, SR_CTAID.X ;  /* 0x0000000000037919 */ /* 0x000e2e0000002500 */
[----:B------:R-:W1:Y:S01]  /*0020*/  LDC R0, c[0x0][0x380] ;  /* 0x0000e000ff007b82 */ /* 0x000e620000000800 */
[----:B------:R-:W0:Y:S01]  /*0030*/  LDCU UR4, c[0x0][0x360] ;  /* 0x00006c00ff0477ac */ /* 0x000e220008000800 */
[----:B------:R-:W0:Y:S02]  /*0040*/  S2R R2, SR_TID.X ;  /* 0x0000000000027919 */ /* 0x000e240000002100 */
[----:B0-----:R-:W-:-:S05]  /*0050*/  IMAD R3, R3, UR4, R2 ;  /* 0x0000000403037c24 */ /* 0x001fca000f8e0202 */
[----:B-1----:R-:W-:-:S13]  /*0060*/  ISETP.GE.AND P0, PT, R3, R0, PT ;  /* 0x000000000300720c */ /* 0x002fda0003f06270 */
[----:B------:R-:W-:Y:S05]  /*0070*/  @P0 EXIT ;  /* 0x000000000000094d */ /* 0x000fea0003800000 */
[----:B------:R-:W-:Y:S01]  /*0080*/  ISETP.GE.AND P0, PT, R0, 0x1, PT ;  /* 0x000000010000780c */ /* 0x000fe20003f06270 */
[----:B------:R-:W0:Y:S01]  /*0090*/  LDCU.64 UR6, c[0x0][0x358] ;  /* 0x00006b00ff0677ac */ /* 0x000e220008000a00 */
[----:B------:R-:W-:-:S11]  /*00a0*/  CS2R R16, SRZ ;  /* 0x0000000000107805 */ /* 0x000fd6000001ff00 */
[----:B------:R-:W-:Y:S05]  /*00b0*/  @!P0 BRA `(.L_x_0) ;  /* 0x0000000800c48947 */ /* 0x000fea0003800000 */
[C---:B------:R-:W-:Y:S02]  /*00c0*/  IADD3 R2, PT, PT, R0.reuse, -0x1, RZ ;  /* 0xffffffff00027810 */ /* 0x040fe40007ffe0ff */
[----:B------:R-:W-:Y:S02]  /*00d0*/  CS2R R16, SRZ ;  /* 0x0000000000107805 */ /* 0x000fe4000001ff00 */
[----:B------:R-:W-:Y:S02]  /*00e0*/  LOP3.LUT R4, R0, 0xf, RZ, 0xc0, !PT ;  /* 0x0000000f00047812 */ /* 0x000fe400078ec0ff */
[----:B------:R-:W-:Y:S01]  /*00f0*/  ISETP.GE.U32.AND P1, PT, R2, 0xf, PT ;  /* 0x0000000f0200780c */ /* 0x000fe20003f26070 */
[----:B------:R-:W-:Y:S01]  /*0100*/  HFMA2 R2, -RZ, RZ, 0, 0 ;  /* 0x00000000ff027431 */ /* 0x000fe200000001ff */
[----:B------:R-:W-:-:S11]  /*0110*/  ISETP.NE.AND P0, PT, R4, RZ, PT ;  /* 0x000000ff0400720c */ /* 0x000fd60003f05270 */
[----:B------:R-:W-:Y:S05]  /*0120*/  @!P1 BRA `(.L_x_1) ;  /* 0x0000000400489947 */ /* 0x000fea0003800000 */
[----:B------:R-:W1:Y:S01]  /*0130*/  LDCU.64 UR4, c[0x0][0x390] ;  /* 0x00007200ff0477ac */ /* 0x000e620008000a00 */
[----:B------:R-:W-:Y:S02]  /*0140*/  LOP3.LUT R2, R0, 0x7ffffff0, RZ, 0xc0, !PT ;  /* 0x7ffffff000027812 */ /* 0x000fe400078ec0ff */
[----:B------:R-:W-:Y:S02]  /*0150*/  CS2R R16, SRZ ;  /* 0x0000000000107805 */ /* 0x000fe4000001ff00 */
[----:B------:R-:W-:Y:S02]  /*0160*/  MOV R5, R3 ;  /* 0x0000000300057202 */ /* 0x000fe40000000f00 */
[----:B------:R-:W-:Y:S01]  /*0170*/  IADD3 R26, PT, PT, -R2, RZ, RZ ;  /* 0x000000ff021a7210 */ /* 0x000fe20007ffe1ff */
[----:B-1----:R-:W-:-:S04]  /*0180*/  UIADD3 UR4, UP0, UPT, UR4, 0x40, URZ ;  /* 0x0000004004047890 */ /* 0x002fc8000ff1e0ff */
[----:B------:R-:W-:Y:S02]  /*0190*/  UIADD3.X UR5, UPT, UPT, URZ, UR5, URZ, UP0, !UPT ;  /* 0x00000005ff057290 */ /* 0x000fe400087fe4ff */
[----:B------:R-:W-:-:S04]  /*01a0*/  MOV R10, UR4 ;  /* 0x00000004000a7c02 */ /* 0x000fc80008000f00 */
[----:B------:R-:W-:-:S07]  /*01b0*/  MOV R11, UR5 ;  /* 0x00000005000b7c02 */ /* 0x000fce0008000f00 */
.L_x_2:
[----:B------:R-:W1:Y:S01]  /*01c0*/  LDC.64 R22, c[0x0][0x388] ;  /* 0x0000e200ff167b82 */ /* 0x000e620000000a00 */
[----:B------:R-:W-:Y:S02]  /*01d0*/  MOV R6, R10 ;  /* 0x0000000a00067202 */ /* 0x000fe40000000f00 */
[----:B------:R-:W-:-:S05]  /*01e0*/  MOV R7, R11 ;  /* 0x0000000b00077202 */ /* 0x000fca0000000f00 */
[----:B0-----:R-:W2:Y:S04]  /*01f0*/  LDG.E.64 R8, desc[UR6][R6.64+-0x40] ;  /* 0xffffc00606087981 */ /* 0x001ea8000c1e1b00 */
[----:B------:R-:W3:Y:S04]  /*0200*/  LDG.E.64 R14, desc[UR6][R6.64+-0x38] ;  /* 0xffffc806060e7981 */ /* 0x000ee8000c1e1b00 */
[----:B------:R-:W4:Y:S01]  /*0210*/  LDG.E.64 R20, desc[UR6][R6.64+-0x30] ;  /* 0xffffd00606147981 */ /* 0x000f22000c1e1b00 */
[----:B-1----:R-:W-:-:S05]  /*0220*/  IMAD.WIDE R22, R5, 0x8, R22 ;  /* 0x0000000805167825 */ /* 0x002fca00078e0216 */
[----:B------:R-:W2:Y:S01]  /*0230*/  LDG.E.64 R18, desc[UR6][R22.64] ;  /* 0x0000000616127981 */ /* 0x000ea2000c1e1b00 */
[----:B------:R-:W-:-:S05]  /*0240*/  IMAD.WIDE.U32 R28, R0, 0x8, R22 ;  /* 0x00000008001c7825 */ /* 0x000fca00078e0016 */
[----:B------:R-:W3:Y:S01]  /*0250*/  LDG.E.64 R12, desc[UR6][R28.64] ;  /* 0x000000061c0c7981 */ /* 0x000ee2000c1e1b00 */
[----:B------:R-:W-:-:S05]  /*0260*/  IMAD.WIDE.U32 R24, R0, 0x10, R22 ;  /* 0x0000001000187825 */ /* 0x000fca00078e0016 */
[----:B------:R-:W4:Y:S01]  /*0270*/  LDG.E.64 R10, desc[UR6][R24.64] ;  /* 0x00000006180a7981 */ /* 0x000f22000c1e1b00 */
[----:B--2---:R-:W-:Y:S01]  /*0280*/  DFMA R16, R18, R8, R16 ;  /* 0x000000081210722b */ /* 0x004fe20000000010 */
[C-C-:B------:R-:W-:Y:S02]  /*0290*/  IMAD.WIDE.U32 R8, R0.reuse, 0x18, R22.reuse ;  /* 0x0000001800087825 */ /* 0x140fe400078e0016 */
[----:B------:R-:W2:Y:S04]  /*02a0*/  LDG.E.64 R18, desc[UR6][R6.64+-0x28] ;  /* 0xffffd80606127981 */ /* 0x000ea8000c1e1b00 */
[----:B------:R-:W2:Y:S01]  /*02b0*/  LDG.E.64 R8, desc[UR6][R8.64] ;  /* 0x0000000608087981 */ /* 0x000ea2000c1e1b00 */
[----:B---3--:R-:W-:Y:S01]  /*02c0*/  DFMA R14, R12, R14, R16 ;  /* 0x0000000e0c0e722b */ /* 0x008fe20000000010 */
[----:B------:R-:W-:-:S02]  /*02d0*/  IMAD.WIDE.U32 R12, R0, 0x20, R22 ;  /* 0x00000020000c7825 */ /* 0x000fc400078e0016 */
[----:B------:R-:W3:Y:S04]  /*02e0*/  LDG.E.64 R16, desc[UR6][R6.64+-0x20] ;  /* 0xffffe00606107981 */ /* 0x000ee8000c1e1b00 */
[----:B------:R-:W3:Y:S01]  /*02f0*/  LDG.E.64 R12, desc[UR6][R12.64] ;  /* 0x000000060c0c7981 */ /* 0x000ee2000c1e1b00 */
[----:B----4-:R-:W-:Y:S01]  /*0300*/  DFMA R20, R10, R20, R14 ;  /* 0x000000140a14722b */ /* 0x010fe2000000000e */
[C-C-:B------:R-:W-:Y:S02]  /*0310*/  IMAD.WIDE.U32 R10, R0.reuse, 0x28, R22.reuse ;  /* 0x00000028000a7825 */ /* 0x140fe400078e0016 */
[----:B------:R-:W4:Y:S04]  /*0320*/  LDG.E.64 R14, desc[UR6][R6.64+-0x18] ;  /* 0xffffe806060e7981 */ /* 0x000f28000c1e1b00 */
[----:B------:R-:W4:Y:S01]  /*0330*/  LDG.E.64 R10, desc[UR6][R10.64] ;  /* 0x000000060a0a7981 */ /* 0x000f22000c1e1b00 */
[----:B------:R-:W-:-:S04]  /*0340*/  IMAD.WIDE.U32 R28, R0, 0x30, R22 ;  /* 0x00000030001c7825 */ /* 0x000fc800078e0016 */
[C-C-:B------:R-:W-:Y:S01]  /*0350*/  IMAD.WIDE.U32 R24, R0.reuse, 0x38, R22.reuse ;  /* 0x0000003800187825 */ /* 0x140fe200078e0016 */
[----:B--2---:R-:W-:Y:S01]  /*0360*/  DFMA R18, R8, R18, R20 ;  /* 0x000000120812722b */ /* 0x004fe20000000014 */
[----:B------:R-:W2:Y:S04]  /*0370*/  LDG.E.64 R20, desc[UR6][R6.64+-0x10] ;  /* 0xfffff00606147981 */ /* 0x000ea8000c1e1b00 */
[----:B------:R-:W2:Y:S03]  /*0380*/  LDG.E.64 R8, desc[UR6][R28.64] ;  /* 0x000000061c087981 */ /* 0x000ea6000c1e1b00 */
[----:B---3--:R-:W-:Y:S02]  /*0390*/  DFMA R16, R12, R16, R18 ;  /* 0x000000100c10722b */ /* 0x008fe40000000012 */
[----:B------:R-:W3:Y:S04]  /*03a0*/  LDG.E.64 R18, desc[UR6][R6.64+-0x8] ;  /* 0xfffff80606127981 */ /* 0x000ee8000c1e1b00 */
[----:B------:R-:W3:Y:S02]  /*03b0*/  LDG.E.64 R12, desc[UR6][R24.64] ;  /* 0x00000006180c7981 */ /* 0x000ee4000c1e1b00 */
[----:B----4-:R-:W-:Y:S01]  /*03c0*/  DFMA R14, R10, R14, R16 ;  /* 0x0000000e0a0e722b */ /* 0x010fe20000000010 */
[C-C-:B------:R-:W-:Y:S01]  /*03d0*/  IMAD.WIDE.U32 R16, R0.reuse, 0x40, R22.reuse ;  /* 0x0000004000107825 */ /* 0x140fe200078e0016 */
[----:B------:R-:W4:Y:S04]  /*03e0*/  LDG.E.64 R10, desc[UR6][R6.64] ;  /* 0x00000006060a7981 */ /* 0x000f28000c1e1b00 */
[----:B------:R-:W5:Y:S04]  /*03f0*/  LDG.E.64 R24, desc[UR6][R6.64+0x38] ;  /* 0x0000380606187981 */ /* 0x000f68000c1e1b00 */
[----:B------:R-:W4:Y:S01]  /*0400*/  LDG.E.64 R16, desc[UR6][R16.64] ;  /* 0x0000000610107981 */ /* 0x000f22000c1e1b00 */
[----:B--2---:R-:W-:Y:S01]  /*0410*/  DFMA R20, R8, R20, R14 ;  /* 0x000000140814722b */ /* 0x004fe2000000000e */
[----:B------:R-:W-:-:S02]  /*0420*/  IMAD.WIDE.U32 R8, R0, 0x48, R22 ;  /* 0x0000004800087825 */ /* 0x000fc400078e0016 */
[----:B------:R-:W2:Y:S04]  /*0430*/  LDG.E.64 R14, desc[UR6][R6.64+0x8] ;  /* 0x00000806060e7981 */ /* 0x000ea8000c1e1b00 */
[----:B------:R-:W2:Y:S01]  /*0440*/  LDG.E.64 R8, desc[UR6][R8.64] ;  /* 0x0000000608087981 */ /* 0x000ea2000c1e1b00 */
[----:B---3--:R-:W-:Y:S01]  /*0450*/  DFMA R18, R12, R18, R20 ;  /* 0x000000120c12722b */ /* 0x008fe20000000014 */
[C-C-:B------:R-:W-:Y:S02]  /*0460*/  IMAD.WIDE.U32 R12, R0.reuse, 0x50, R22.reuse ;  /* 0x00000050000c7825 */ /* 0x140fe400078e0016 */
[----:B------:R-:W3:Y:S04]  /*0470*/  LDG.E.64 R20, desc[UR6][R6.64+0x10] ;  /* 0x0000100606147981 */ /* 0x000ee8000c1e1b00 */
[----:B------:R-:W3:Y:S01]  /*0480*/  LDG.E.64 R12, desc[UR6][R12.64] ;  /* 0x000000060c0c7981 */ /* 0x000ee2000c1e1b00 */
[----:B----4-:R-:W-:Y:S01]  /*0490*/  DFMA R10, R16, R10, R18 ;  /* 0x0000000a100a722b */ /* 0x010fe20000000012 */
[----:B------:R-:W-:-:S02]  /*04a0*/  IMAD.WIDE.U32 R18, R0, 0x58, R22 ;  /* 0x0000005800127825 */ /* 0x000fc400078e0016 */
[----:B------:R-:W4:Y:S04]  /*04b0*/  LDG.E.64 R16, desc[UR6][R6.64+0x18] ;  /* 0x0000180606107981 */ /* 0x000f28000c1e1b00 */
        /* <DEDUP_REMOVED lines=11> */
[----:B------:R-:W4:Y:S02]  /*0570*/  LDG.E.64 R18, desc[UR6][R6.64+0x30] ;  /* 0x0000300606127981 */ /* 0x000f24000c1e1b00 */
[----:B------:R-:W-:-:S02]  /*0580*/  IMAD.WIDE.U32 R22, R0, 0x78, R22 ;  /* 0x0000007800167825 */ /* 0x000fc400078e0016 */
[----:B------:R-:W4:Y:S04]  /*0590*/  LDG.E.64 R20, desc[UR6][R20.64] ;  /* 0x0000000614147981 */ /* 0x000f28000c1e1b00 */
[----:B------:R-:W5:Y:S01]  /*05a0*/  LDG.E.64 R22, desc[UR6][R22.64] ;  /* 0x0000000616167981 */ /* 0x000f62000c1e1b00 */
[----:B------:R-:W-:-:S04]  /*05b0*/  IADD3 R26, PT, PT, R26, 0x10, RZ ;  /* 0x000000101a1a7810 */ /* 0x000fc80007ffe0ff */
[----:B------:R-:W-:Y:S02]  /*05c0*/  ISETP.NE.AND P1, PT, R26, RZ, PT ;  /* 0x000000ff1a00720c */ /* 0x000fe40003f25270 */
[----:B------:R-:W-:Y:S01]  /*05d0*/  LEA R5, R0, R5, 0x4 ;  /* 0x0000000500057211 */ /* 0x000fe200078e20ff */
[----:B--2---:R-:W-:-:S08]  /*05e0*/  DFMA R8, R10, R8, R16 ;  /* 0x000000080a08722b */ /* 0x004fd00000000010 */
[----:B---3--:R-:W-:Y:S01]  /*05f0*/  DFMA R8, R14, R12, R8 ;  /* 0x0000000c0e08722b */ /* 0x008fe20000000008 */
[----:B------:R-:W-:-:S07]  /*0600*/  IADD3 R10, P2, PT, R6, 0x80, RZ ;  /* 0x00000080060a7810 */ /* 0x000fce0007f5e0ff */
[----:B----4-:R-:W-:Y:S01]  /*0610*/  DFMA R8, R20, R18, R8 ;  /* 0x000000121408722b */ /* 0x010fe20000000008 */
[----:B------:R-:W-:-:S07]  /*0620*/  IADD3.X R11, PT, PT, RZ, R7, RZ, P2, !PT ;  /* 0x00000007ff0b7210 */ /* 0x000fce00017fe4ff */
[----:B-----5:R-:W-:Y:S01]  /*0630*/  DFMA R16, R22, R24, R8 ;  /* 0x000000181610722b */ /* 0x020fe20000000008 */
[----:B------:R-:W-:Y:S10]  /*0640*/  @P1 BRA `(.L_x_2) ;  /* 0xfffffff800dc1947 */ /* 0x000ff4000383ffff */
.L_x_1:
[----:B------:R-:W-:Y:S05]  /*0650*/  @!P0 BRA `(.L_x_0) ;  /* 0x00000004005c8947 */ /* 0x000fea0003800000 */
[----:B------:R-:W-:Y:S02]  /*0660*/  ISETP.GE.U32.AND P0, PT, R4, 0x8, PT ;  /* 0x000000080400780c */ /* 0x000fe40003f06070 */
[----:B------:R-:W-:-:S04]  /*0670*/  LOP3.LUT R26, R0, 0x7, RZ, 0xc0, !PT ;  /* 0x00000007001a7812 */ /* 0x000fc800078ec0ff */
[----:B------:R-:W-:-:S07]  /*0680*/  ISETP.NE.AND P1, PT, R26, RZ, PT ;  /* 0x000000ff1a00720c */ /* 0x000fce0003f25270 */
[----:B------:R-:W-:Y:S06]  /*0690*/  @!P0 BRA `(.L_x_3) ;  /* 0x0000000000948947 */ /* 0x000fec0003800000 */
[----:B------:R-:W1:Y:S01]  /*06a0*/  LDC.64 R14, c[0x0][0x388] ;  /* 0x0000e200ff0e7b82 */ /* 0x000e620000000a00 */
[----:B------:R-:W-:-:S07]  /*06b0*/  IMAD R5, R2, R0, R3 ;  /* 0x0000000002057224 */ /* 0x000fce00078e0203 */
[----:B------:R-:W2:Y:S01]  /*06c0*/  LDC.64 R28, c[0x0][0x390] ;  /* 0x0000e400ff1c7b82 */ /* 0x000ea20000000a00 */
[----:B-1----:R-:W-:-:S05]  /*06d0*/  IMAD.WIDE R14, R5, 0x8, R14 ;  /* 0x00000008050e7825 */ /* 0x002fca00078e020e */
[----:B0-----:R0:W3:Y:S01]  /*06e0*/  LDG.E.64 R12, desc[UR6][R14.64] ;  /* 0x000000060e0c7981 */ /* 0x0010e2000c1e1b00 */
[----:B--2---:R-:W-:-:S05]  /*06f0*/  IMAD.WIDE.U32 R28, R2, 0x8, R28 ;  /* 0x00000008021c7825 */ /* 0x004fca00078e001c */
[----:B------:R-:W3:Y:S01]  /*0700*/  LDG.E.64 R10, desc[UR6][R28.64] ;  /* 0x000000061c0a7981 */ /* 0x000ee2000c1e1b00 */
[----:B0-----:R-:W-:-:S03]  /*0710*/  IMAD.WIDE.U32 R14, R0, 0x8, R14 ;  /* 0x00000008000e7825 */ /* 0x001fc600078e000e */
[----:B------:R-:W2:Y:S04]  /*0720*/  LDG.E.64 R6, desc[UR6][R28.64+0x8] ;  /* 0x000008061c067981 */ /* 0x000ea8000c1e1b00 */
[----:B------:R-:W2:Y:S01]  /*0730*/  LDG.E.64 R8, desc[UR6][R14.64] ;  /* 0x000000060e087981 */ /* 0x000ea2000c1e1b00 */
[----:B------:R-:W-:-:S03]  /*0740*/  IMAD.WIDE.U32 R24, R0, 0x8, R14 ;  /* 0x0000000800187825 */ /* 0x000fc600078e000e */
[----:B------:R-:W4:Y:S04]  /*0750*/  LDG.E.64 R22, desc[UR6][R28.64+0x10] ;  /* 0x000010061c167981 */ /* 0x000f28000c1e1b00 */
[----:B------:R0:W4:Y:S04]  /*0760*/  LDG.E.64 R4, desc[UR6][R24.64] ;  /* 0x0000000618047981 */ /* 0x000128000c1e1b00 */
[----:B------:R-:W5:Y:S01]  /*0770*/  LDG.E.64 R20, desc[UR6][R28.64+0x18] ;  /* 0x000018061c147981 */ /* 0x000f62000c1e1b00 */
[----:B0-----:R-:W-:-:S05]  /*0780*/  IMAD.WIDE.U32 R24, R0, 0x8, R24 ;  /* 0x0000000800187825 */ /* 0x001fca00078e0018 */
[----:B------:R0:W5:Y:S01]  /*0790*/  LDG.E.64 R18, desc[UR6][R24.64] ;  /* 0x0000000618127981 */ /* 0x000162000c1e1b00 */
[----:B---3--:R-:W-:Y:S01]  /*07a0*/  DFMA R12, R12, R10, R16 ;  /* 0x0000000a0c0c722b */ /* 0x008fe20000000010 */
[C---:B------:R-:W-:Y:S02]  /*07b0*/  IMAD.WIDE.U32 R10, R0.reuse, 0x8, R24 ;  /* 0x00000008000a7825 */ /* 0x040fe400078e0018 */
[----:B------:R-:W3:Y:S04]  /*07c0*/  LDG.E.64 R16, desc[UR6][R28.64+0x20] ;  /* 0x000020061c107981 */ /* 0x000ee8000c1e1b00 */
[----:B------:R-:W3:Y:S01]  /*07d0*/  LDG.E.64 R14, desc[UR6][R10.64] ;  /* 0x000000060a0e7981 */ /* 0x000ee2000c1e1b00 */
[----:B--2---:R-:W-:Y:S01]  /*07e0*/  DFMA R8, R8, R6, R12 ;  /* 0x000000060808722b */ /* 0x004fe2000000000c */
[----:B------:R-:W-:-:S02]  /*07f0*/  IMAD.WIDE.U32 R6, R0, 0x8, R10 ;  /* 0x0000000800067825 */ /* 0x000fc400078e000a */
[----:B------:R-:W2:Y:S04]  /*0800*/  LDG.E.64 R12, desc[UR6][R28.64+0x28] ;  /* 0x000028061c0c7981 */ /* 0x000ea8000c1e1b00 */
[----:B------:R-:W2:Y:S01]  /*0810*/  LDG.E.64 R10, desc[UR6][R6.64] ;  /* 0x00000006060a7981 */ /* 0x000ea2000c1e1b00 */
[----:B----4-:R-:W-:Y:S01]  /*0820*/  DFMA R22, R4, R22, R8 ;  /* 0x000000160416722b */ /* 0x010fe20000000008 */
[C---:B------:R-:W-:Y:S02]  /*0830*/  IMAD.WIDE.U32 R4, R0.reuse, 0x8, R6 ;  /* 0x0000000800047825 */ /* 0x040fe400078e0006 */
[----:B------:R-:W4:Y:S04]  /*0840*/  LDG.E.64 R8, desc[UR6][R28.64+0x30] ;  /* 0x000030061c087981 */ /* 0x000f28000c1e1b00 */
[----:B------:R-:W4:Y:S01]  /*0850*/  LDG.E.64 R6, desc[UR6][R4.64] ;  /* 0x0000000604067981 */ /* 0x000f22000c1e1b00 */
[----:B0-----:R-:W-:-:S06]  /*0860*/  IMAD.WIDE.U32 R24, R0, 0x8, R4 ;  /* 0x0000000800187825 */ /* 0x001fcc00078e0004 */
[----:B------:R-:W4:Y:S04]  /*0870*/  LDG.E.64 R24, desc[UR6][R24.64] ;  /* 0x0000000618187981 */ /* 0x000f28000c1e1b00 */
[----:B------:R-:W4:Y:S01]  /*0880*/  LDG.E.64 R4, desc[UR6][R28.64+0x38] ;  /* 0x000038061c047981 */ /* 0x000f22000c1e1b00 */
[----:B-----5:R-:W-:Y:S01]  /*0890*/  DFMA R18, R18, R20, R22 ;  /* 0x000000141212722b */ /* 0x020fe20000000016 */
[----:B------:R-:W-:-:S07]  /*08a0*/  IADD3 R2, PT, PT, R2, 0x8, RZ ;  /* 0x0000000802027810 */ /* 0x000fce0007ffe0ff */
[----:B---3--:R-:W-:-:S08]  /*08b0*/  DFMA R14, R14, R16, R18 ;  /* 0x000000100e0e722b */ /* 0x008fd00000000012 */
[----:B--2---:R-:W-:-:S08]  /*08c0*/  DFMA R10, R10, R12, R14 ;  /* 0x0000000c0a0a722b */ /* 0x004fd0000000000e */
[----:B----4-:R-:W-:-:S08]  /*08d0*/  DFMA R8, R6, R8, R10 ;  /* 0x000000080608722b */ /* 0x010fd0000000000a */
[----:B------:R-:W-:-:S11]  /*08e0*/  DFMA R16, R24, R4, R8 ;  /* 0x000000041810722b */ /* 0x000fd60000000008 */
.L_x_3:
        /* <DEDUP_REMOVED lines=9> */
[----:B0-----:R-:W3:Y:S01]  /*0980*/  LDG.E.64 R6, desc[UR6][R26.64] ;  /* 0x000000061a067981 */ /* 0x001ee2000c1e1b00 */
[----:B--2---:R-:W-:-:S05]  /*0990*/  IMAD.WIDE.U32 R24, R2, 0x8, R24 ;  /* 0x0000000802187825 */ /* 0x004fca00078e0018 */
[----:B------:R-:W3:Y:S01]  /*09a0*/  LDG.E.64 R8, desc[UR6][R24.64] ;  /* 0x0000000618087981 */ /* 0x000ee2000c1e1b00 */
[----:B------:R-:W-:-:S03]  /*09b0*/  IMAD.WIDE.U32 R28, R0, 0x8, R26 ;  /* 0x00000008001c7825 */ /* 0x000fc600078e001a */
[----:B------:R-:W2:Y:S04]  /*09c0*/  LDG.E.64 R18, desc[UR6][R24.64+0x8] ;  /* 0x0000080618127981 */ /* 0x000ea8000c1e1b00 */
[----:B------:R0:W2:Y:S04]  /*09d0*/  LDG.E.64 R14, desc[UR6][R28.64] ;  /* 0x000000061c0e7981 */ /* 0x0000a8000c1e1b00 */
[----:B------:R-:W4:Y:S04]  /*09e0*/  LDG.E.64 R12, desc[UR6][R24.64+0x10] ;  /* 0x00001006180c7981 */ /* 0x000f28000c1e1b00 */
[----:B------:R-:W5:Y:S01]  /*09f0*/  LDG.E.64 R22, desc[UR6][R24.64+0x18] ;  /* 0x0000180618167981 */ /* 0x000f62000c1e1b00 */
[----:B0-----:R-:W-:-:S05]  /*0a00*/  IMAD.WIDE.U32 R28, R0, 0x8, R28 ;  /* 0x00000008001c7825 */ /* 0x001fca00078e001c */
[----:B------:R-:W4:Y:S01]  /*0a10*/  LDG.E.64 R10, desc[UR6][R28.64] ;  /* 0x000000061c0a7981 */ /* 0x000f22000c1e1b00 */
[----:B------:R-:W-:-:S06]  /*0a20*/  IMAD.WIDE.U32 R20, R0, 0x8, R28 ;  /* 0x0000000800147825 */ /* 0x000fcc00078e001c */
[----:B------:R-:W5:Y:S01]  /*0a30*/  LDG.E.64 R20, desc[UR6][R20.64] ;  /* 0x0000000614147981 */ /* 0x000f62000c1e1b00 */
[----:B------:R-:W-:Y:S01]  /*0a40*/  IADD3 R2, PT, PT, R2, 0x4, RZ ;  /* 0x0000000402027810 */ /* 0x000fe20007ffe0ff */
[----:B---3--:R-:W-:-:S08]  /*0a50*/  DFMA R6, R6, R8, R16 ;  /* 0x000000080606722b */ /* 0x008fd00000000010 */
[----:B--2---:R-:W-:-:S08]  /*0a60*/  DFMA R6, R14, R18, R6 ;  /* 0x000000120e06722b */ /* 0x004fd00000000006 */
[----:B----4-:R-:W-:-:S08]  /*0a70*/  DFMA R6, R10, R12, R6 ;  /* 0x0000000c0a06722b */ /* 0x010fd00000000006 */
[----:B-----5:R-:W-:-:S11]  /*0a80*/  DFMA R16, R20, R22, R6 ;  /* 0x000000161410722b */ /* 0x020fd60000000006 */
.L_x_4:
[----:B------:R-:W-:Y:S05]  /*0a90*/  @!P1 BRA `(.L_x_0) ;  /* 0x00000000004c9947 */ /* 0x000fea0003800000 */
[----:B------:R-:W1:Y:S01]  /*0aa0*/  LDC.64 R8, c[0x0][0x390] ;  /* 0x0000e400ff087b82 */ /* 0x000e620000000a00 */
[----:B------:R-:W-:Y:S01]  /*0ab0*/  IADD3 R10, PT, PT, -R4, RZ, RZ ;  /* 0x000000ff040a7210 */ /* 0x000fe20007ffe1ff */
[----:B------:R-:W-:-:S06]  /*0ac0*/  IMAD R11, R2, R0, R3 ;  /* 0x00000000020b7224 */ /* 0x000fcc00078e0203 */
[----:B------:R-:W2:Y:S01]  /*0ad0*/  LDC.64 R6, c[0x0][0x388] ;  /* 0x0000e200ff067b82 */ /* 0x000ea20000000a00 */
[----:B-1----:R-:W-:-:S03]  /*0ae0*/  IMAD.WIDE.U32 R8, R2, 0x8, R8 ;  /* 0x0000000802087825 */ /* 0x002fc600078e0008 */
[----:B------:R-:W-:Y:S02]  /*0af0*/  MOV R12, R8 ;  /* 0x00000008000c7202 */ /* 0x000fe40000000f00 */
[----:B------:R-:W-:-:S07]  /*0b00*/  MOV R13, R9 ;  /* 0x00000009000d7202 */ /* 0x000fce0000000f00 */
.L_x_5:
[----:B--2---:R-:W-:Y:S01]  /*0b10*/  IMAD.WIDE R4, R11, 0x8, R6 ;  /* 0x000000080b047825 */ /* 0x004fe200078e0206 */
[----:B------:R-:W-:Y:S02]  /*0b20*/  MOV R8, R12 ;  /* 0x0000000c00087202 */ /* 0x000fe40000000f00 */
[----:B------:R-:W-:-:S03]  /*0b30*/  MOV R9, R13 ;  /* 0x0000000d00097202 */ /* 0x000fc60000000f00 */
[----:B0-----:R-:W2:Y:S04]  /*0b40*/  LDG.E.64 R4, desc[UR6][R4.64] ;  /* 0x0000000604047981 */ /* 0x001ea8000c1e1b00 */
[----:B------:R-:W2:Y:S01]  /*0b50*/  LDG.E.64 R8, desc[UR6][R8.64] ;  /* 0x0000000608087981 */ /* 0x000ea2000c1e1b00 */
[----:B------:R-:W-:Y:S02]  /*0b60*/  IADD3 R10, PT, PT, R10, 0x1, RZ ;  /* 0x000000010a0a7810 */ /* 0x000fe40007ffe0ff */
[----:B------:R-:W-:Y:S02]  /*0b70*/  IADD3 R12, P1, PT, R12, 0x8, RZ ;  /* 0x000000080c0c7810 */ /* 0x000fe40007f3e0ff */
[----:B------:R-:W-:Y:S02]  /*0b80*/  ISETP.NE.AND P0, PT, R10, RZ, PT ;  /* 0x000000ff0a00720c */ /* 0x000fe40003f05270 */
[----:B------:R-:W-:-:S02]  /*0b90*/  IADD3 R11, PT, PT, R11, R0, RZ ;  /* 0x000000000b0b7210 */ /* 0x000fc40007ffe0ff */
[----:B------:R-:W-:Y:S01]  /*0ba0*/  IADD3.X R13, PT, PT, RZ, R13, RZ, P1, !PT ;  /* 0x0000000dff0d7210 */ /* 0x000fe20000ffe4ff */
[----:B--2---:R-:W-:-:S08]  /*0bb0*/  DFMA R16, R4, R8, R16 ;  /* 0x000000080410722b */ /* 0x004fd00000000010 */
[----:B------:R-:W-:Y:S05]  /*0bc0*/  @P0 BRA `(.L_x_5) ;  /* 0xfffffffc00d00947 */ /* 0x000fea000383ffff */
.L_x_0:
[----:B------:R-:W1:Y:S02]  /*0bd0*/  LDC.64 R4, c[0x0][0x398] ;  /* 0x0000e600ff047b82 */ /* 0x000e640000000a00 */
[----:B-1----:R-:W-:-:S05]  /*0be0*/  IMAD.WIDE R2, R3, 0x8, R4 ;  /* 0x0000000803027825 */ /* 0x002fca00078e0204 */
[----:B0-----:R-:W-:Y:S01]  /*0bf0*/  STG.E.64 desc[UR6][R2.64], R16 ;  /* 0x0000001002007986 */ /* 0x001fe2000c101b06 */
[----:B------:R-:W-:Y:S05]  /*0c00*/  EXIT ;  /* 0x000000000000794d */ /* 0x000fea0003800000 */
.L_x_6:
[----:B------:R-:W-:-:S00]  /*0c10*/  BRA `(.L_x_6) ;  /* 0xfffffffc00fc7947 */ /* 0x000fc0000383ffff */
[----:B------:R-:W-:-:S00]  /*0c20*/  NOP ;  /* 0x0000000000007918 */ /* 0x000fc00000000000 */
        /* <DEDUP_REMOVED lines=13> */
.L_x_7:


//--------------------- .nv.shared.reserved.0     --------------------------
	.section	.nv.shared.reserved.0,"aw",@nobits
	.weak		__nv_reservedSMEM_offset_0_alias
	.size		__nv_reservedSMEM_offset_0_alias, 0, 64
	.other		__nv_reservedSMEM_offset_0_alias,@"STO_CUDA_RESERVED_SHARED STV_DEFAULT"
__nv_reservedSMEM_offset_0_alias:
	.zero		0
	.zero		64


//--------------------- .nv.constant0._Z13matvec_kerneliPdS_S_ --------------------------
	.section	.nv.constant0._Z13matvec_kerneliPdS_S_,"a",@progbits
	.sectionflags	@""
	.align	4
.nv.constant0._Z13matvec_kerneliPdS_S_:
	.zero		928


//--------------------- SYMBOLS --------------------------

	.type		.nv.reservedSmem.offset0,@object
	.size		.nv.reservedSmem.offset0,0x4
